//
// Generated by NVIDIA NVVM Compiler
//
// Compiler Build ID: CL-36424714
// Cuda compilation tools, release 13.0, V13.0.88
// Based on NVVM 20.0.0
//

.version 9.0
.target sm_100
.address_size 64

	// .globl	_Z9matrixMulPKfS0_Pfiiiff

.visible .entry _Z9matrixMulPKfS0_Pfiiiff(
	.param .u64 .ptr .align 1 _Z9matrixMulPKfS0_Pfiiiff_param_0,
	.param .u64 .ptr .align 1 _Z9matrixMulPKfS0_Pfiiiff_param_1,
	.param .u64 .ptr .align 1 _Z9matrixMulPKfS0_Pfiiiff_param_2,
	.param .u32 _Z9matrixMulPKfS0_Pfiiiff_param_3,
	.param .u32 _Z9matrixMulPKfS0_Pfiiiff_param_4,
	.param .u32 _Z9matrixMulPKfS0_Pfiiiff_param_5,
	.param .f32 _Z9matrixMulPKfS0_Pfiiiff_param_6,
	.param .f32 _Z9matrixMulPKfS0_Pfiiiff_param_7
)
{
	.reg .pred 	%p<3>;
	.reg .b32 	%r<40>;
	.reg .b32 	%f<535>;
	.reg .b64 	%rd<38>;

	ld.param.u32 	%r12, [_Z9matrixMulPKfS0_Pfiiiff_param_5];
	mov.u32 	%r13, %ctaid.x;
	mov.u32 	%r14, %ntid.x;
	mov.u32 	%r15, %tid.x;
	mad.lo.s32 	%r16, %r13, %r14, %r15;
	shl.b32 	%r1, %r16, 3;
	mov.u32 	%r17, %ctaid.y;
	mov.u32 	%r18, %ntid.y;
	mov.u32 	%r19, %tid.y;
	mad.lo.s32 	%r20, %r17, %r18, %r19;
	shl.b32 	%r38, %r20, 3;
	setp.lt.s32 	%p1, %r12, 1;
	mov.f32 	%f471, 0f00000000;
	mov.f32 	%f472, %f471;
	mov.f32 	%f473, %f471;
	mov.f32 	%f474, %f471;
	mov.f32 	%f475, %f471;
	mov.f32 	%f476, %f471;
	mov.f32 	%f477, %f471;
	mov.f32 	%f478, %f471;
	mov.f32 	%f479, %f471;
	mov.f32 	%f480, %f471;
	mov.f32 	%f481, %f471;
	mov.f32 	%f482, %f471;
	mov.f32 	%f483, %f471;
	mov.f32 	%f484, %f471;
	mov.f32 	%f485, %f471;
	mov.f32 	%f486, %f471;
	mov.f32 	%f487, %f471;
	mov.f32 	%f488, %f471;
	mov.f32 	%f489, %f471;
	mov.f32 	%f490, %f471;
	mov.f32 	%f491, %f471;
	mov.f32 	%f492, %f471;
	mov.f32 	%f493, %f471;
	mov.f32 	%f494, %f471;
	mov.f32 	%f495, %f471;
	mov.f32 	%f496, %f471;
	mov.f32 	%f497, %f471;
	mov.f32 	%f498, %f471;
	mov.f32 	%f499, %f471;
	mov.f32 	%f500, %f471;
	mov.f32 	%f501, %f471;
	mov.f32 	%f502, %f471;
	mov.f32 	%f503, %f471;
	mov.f32 	%f504, %f471;
	mov.f32 	%f505, %f471;
	mov.f32 	%f506, %f471;
	mov.f32 	%f507, %f471;
	mov.f32 	%f508, %f471;
	mov.f32 	%f509, %f471;
	mov.f32 	%f510, %f471;
	mov.f32 	%f511, %f471;
	mov.f32 	%f512, %f471;
	mov.f32 	%f513, %f471;
	mov.f32 	%f514, %f471;
	mov.f32 	%f515, %f471;
	mov.f32 	%f516, %f471;
	mov.f32 	%f517, %f471;
	mov.f32 	%f518, %f471;
	mov.f32 	%f519, %f471;
	mov.f32 	%f520, %f471;
	mov.f32 	%f521, %f471;
	mov.f32 	%f522, %f471;
	mov.f32 	%f523, %f471;
	mov.f32 	%f524, %f471;
	mov.f32 	%f525, %f471;
	mov.f32 	%f526, %f471;
	mov.f32 	%f527, %f471;
	mov.f32 	%f528, %f471;
	mov.f32 	%f529, %f471;
	mov.f32 	%f530, %f471;
	mov.f32 	%f531, %f471;
	mov.f32 	%f532, %f471;
	mov.f32 	%f533, %f471;
	mov.f32 	%f534, %f471;
	@%p1 bra 	$L__BB0_3;
	ld.param.u32 	%r35, [_Z9matrixMulPKfS0_Pfiiiff_param_5];
	mul.lo.s32 	%r39, %r1, %r35;
	neg.s32 	%r37, %r35;
	mov.f32 	%f471, 0f00000000;
$L__BB0_2:
	ld.param.u32 	%r36, [_Z9matrixMulPKfS0_Pfiiiff_param_5];
	ld.param.u32 	%r33, [_Z9matrixMulPKfS0_Pfiiiff_param_4];
	ld.param.u64 	%rd36, [_Z9matrixMulPKfS0_Pfiiiff_param_1];
	ld.param.u64 	%rd35, [_Z9matrixMulPKfS0_Pfiiiff_param_0];
	mul.wide.s32 	%rd4, %r39, 4;
	mul.wide.u32 	%rd5, %r36, 4;
	cvta.to.global.u64 	%rd6, %rd35;
	add.s64 	%rd7, %rd6, %rd4;
	add.s64 	%rd8, %rd7, %rd5;
	mul.wide.u32 	%rd9, %r36, 8;
	add.s64 	%rd10, %rd7, %rd9;
	mul.wide.u32 	%rd11, %r36, 12;
	add.s64 	%rd12, %rd7, %rd11;
	mul.wide.u32 	%rd13, %r36, 16;
	add.s64 	%rd14, %rd7, %rd13;
	mul.wide.u32 	%rd15, %r36, 20;
	add.s64 	%rd16, %rd7, %rd15;
	mul.wide.u32 	%rd17, %r36, 24;
	add.s64 	%rd18, %rd7, %rd17;
	mul.wide.u32 	%rd19, %r36, 28;
	add.s64 	%rd20, %rd7, %rd19;
	cvta.to.global.u64 	%rd21, %rd36;
	mul.wide.s32 	%rd22, %r38, 4;
	add.s64 	%rd23, %rd21, %rd22;
	ld.global.f32 	%f197, [%rd7];
	ld.global.f32 	%f198, [%rd23];
	fma.rn.f32 	%f534, %f197, %f198, %f534;
	ld.global.f32 	%f199, [%rd23+4];
	fma.rn.f32 	%f533, %f197, %f199, %f533;
	ld.global.f32 	%f200, [%rd23+8];
	fma.rn.f32 	%f532, %f197, %f200, %f532;
	ld.global.f32 	%f201, [%rd23+12];
	fma.rn.f32 	%f531, %f197, %f201, %f531;
	ld.global.f32 	%f202, [%rd23+16];
	fma.rn.f32 	%f530, %f197, %f202, %f530;
	ld.global.f32 	%f203, [%rd23+20];
	fma.rn.f32 	%f529, %f197, %f203, %f529;
	ld.global.f32 	%f204, [%rd23+24];
	fma.rn.f32 	%f528, %f197, %f204, %f528;
	ld.global.f32 	%f205, [%rd23+28];
	fma.rn.f32 	%f527, %f197, %f205, %f527;
	ld.global.f32 	%f206, [%rd8];
	fma.rn.f32 	%f526, %f206, %f198, %f526;
	fma.rn.f32 	%f525, %f206, %f199, %f525;
	fma.rn.f32 	%f524, %f206, %f200, %f524;
	fma.rn.f32 	%f523, %f206, %f201, %f523;
	fma.rn.f32 	%f522, %f206, %f202, %f522;
	fma.rn.f32 	%f521, %f206, %f203, %f521;
	fma.rn.f32 	%f520, %f206, %f204, %f520;
	fma.rn.f32 	%f519, %f206, %f205, %f519;
	ld.global.f32 	%f207, [%rd10];
	fma.rn.f32 	%f518, %f207, %f198, %f518;
	fma.rn.f32 	%f517, %f207, %f199, %f517;
	fma.rn.f32 	%f516, %f207, %f200, %f516;
	fma.rn.f32 	%f515, %f207, %f201, %f515;
	fma.rn.f32 	%f514, %f207, %f202, %f514;
	fma.rn.f32 	%f513, %f207, %f203, %f513;
	fma.rn.f32 	%f512, %f207, %f204, %f512;
	fma.rn.f32 	%f511, %f207, %f205, %f511;
	ld.global.f32 	%f208, [%rd12];
	fma.rn.f32 	%f510, %f208, %f198, %f510;
	fma.rn.f32 	%f509, %f208, %f199, %f509;
	fma.rn.f32 	%f508, %f208, %f200, %f508;
	fma.rn.f32 	%f507, %f208, %f201, %f507;
	fma.rn.f32 	%f506, %f208, %f202, %f506;
	fma.rn.f32 	%f505, %f208, %f203, %f505;
	fma.rn.f32 	%f504, %f208, %f204, %f504;
	fma.rn.f32 	%f503, %f208, %f205, %f503;
	ld.global.f32 	%f209, [%rd14];
	fma.rn.f32 	%f502, %f209, %f198, %f502;
	fma.rn.f32 	%f501, %f209, %f199, %f501;
	fma.rn.f32 	%f500, %f209, %f200, %f500;
	fma.rn.f32 	%f499, %f209, %f201, %f499;
	fma.rn.f32 	%f498, %f209, %f202, %f498;
	fma.rn.f32 	%f497, %f209, %f203, %f497;
	fma.rn.f32 	%f496, %f209, %f204, %f496;
	fma.rn.f32 	%f495, %f209, %f205, %f495;
	ld.global.f32 	%f210, [%rd16];
	fma.rn.f32 	%f494, %f210, %f198, %f494;
	fma.rn.f32 	%f493, %f210, %f199, %f493;
	fma.rn.f32 	%f492, %f210, %f200, %f492;
	fma.rn.f32 	%f491, %f210, %f201, %f491;
	fma.rn.f32 	%f490, %f210, %f202, %f490;
	fma.rn.f32 	%f489, %f210, %f203, %f489;
	fma.rn.f32 	%f488, %f210, %f204, %f488;
	fma.rn.f32 	%f487, %f210, %f205, %f487;
	ld.global.f32 	%f211, [%rd18];
	fma.rn.f32 	%f486, %f211, %f198, %f486;
	fma.rn.f32 	%f485, %f211, %f199, %f485;
	fma.rn.f32 	%f484, %f211, %f200, %f484;
	fma.rn.f32 	%f483, %f211, %f201, %f483;
	fma.rn.f32 	%f482, %f211, %f202, %f482;
	fma.rn.f32 	%f481, %f211, %f203, %f481;
	fma.rn.f32 	%f480, %f211, %f204, %f480;
	fma.rn.f32 	%f479, %f211, %f205, %f479;
	ld.global.f32 	%f212, [%rd20];
	fma.rn.f32 	%f478, %f212, %f198, %f478;
	fma.rn.f32 	%f477, %f212, %f199, %f477;
	fma.rn.f32 	%f476, %f212, %f200, %f476;
	fma.rn.f32 	%f475, %f212, %f201, %f475;
	fma.rn.f32 	%f474, %f212, %f202, %f474;
	fma.rn.f32 	%f473, %f212, %f203, %f473;
	fma.rn.f32 	%f472, %f212, %f204, %f472;
	fma.rn.f32 	%f471, %f212, %f205, %f471;
	add.s32 	%r39, %r39, 1;
	add.s32 	%r38, %r38, %r33;
	add.s32 	%r37, %r37, 1;
	setp.ne.s32 	%p2, %r37, 0;
	@%p2 bra 	$L__BB0_2;
$L__BB0_3:
	ld.param.f32 	%f406, [_Z9matrixMulPKfS0_Pfiiiff_param_7];
	ld.param.f32 	%f405, [_Z9matrixMulPKfS0_Pfiiiff_param_6];
	ld.param.u32 	%r34, [_Z9matrixMulPKfS0_Pfiiiff_param_4];
	ld.param.u64 	%rd37, [_Z9matrixMulPKfS0_Pfiiiff_param_2];
	cvta.to.global.u64 	%rd24, %rd37;
	mov.u32 	%r21, %ctaid.x;
	mov.u32 	%r22, %ntid.x;
	mov.u32 	%r23, %tid.x;
	mad.lo.s32 	%r24, %r21, %r22, %r23;
	mul.lo.s32 	%r25, %r24, %r34;
	shl.b32 	%r26, %r25, 3;
	mov.u32 	%r27, %ctaid.y;
	mov.u32 	%r28, %ntid.y;
	mov.u32 	%r29, %tid.y;
	mad.lo.s32 	%r30, %r27, %r28, %r29;
	shl.b32 	%r31, %r30, 3;
	add.s32 	%r32, %r26, %r31;
	mul.wide.s32 	%rd25, %r32, 4;
	add.s64 	%rd26, %rd24, %rd25;
	ld.global.f32 	%f213, [%rd26];
	mul.f32 	%f214, %f405, %f534;
	fma.rn.f32 	%f215, %f406, %f213, %f214;
	st.global.f32 	[%rd26], %f215;
	ld.global.f32 	%f216, [%rd26+4];
	mul.f32 	%f217, %f405, %f533;
	fma.rn.f32 	%f218, %f406, %f216, %f217;
	st.global.f32 	[%rd26+4], %f218;
	ld.global.f32 	%f219, [%rd26+8];
	mul.f32 	%f220, %f405, %f532;
	fma.rn.f32 	%f221, %f406, %f219, %f220;
	st.global.f32 	[%rd26+8], %f221;
	ld.global.f32 	%f222, [%rd26+12];
	mul.f32 	%f223, %f405, %f531;
	fma.rn.f32 	%f224, %f406, %f222, %f223;
	st.global.f32 	[%rd26+12], %f224;
	ld.global.f32 	%f225, [%rd26+16];
	mul.f32 	%f226, %f405, %f530;
	fma.rn.f32 	%f227, %f406, %f225, %f226;
	st.global.f32 	[%rd26+16], %f227;
	ld.global.f32 	%f228, [%rd26+20];
	mul.f32 	%f229, %f405, %f529;
	fma.rn.f32 	%f230, %f406, %f228, %f229;
	st.global.f32 	[%rd26+20], %f230;
	ld.global.f32 	%f231, [%rd26+24];
	mul.f32 	%f232, %f405, %f528;
	fma.rn.f32 	%f233, %f406, %f231, %f232;
	st.global.f32 	[%rd26+24], %f233;
	ld.global.f32 	%f234, [%rd26+28];
	mul.f32 	%f235, %f405, %f527;
	fma.rn.f32 	%f236, %f406, %f234, %f235;
	st.global.f32 	[%rd26+28], %f236;
	mul.wide.s32 	%rd27, %r34, 4;
	add.s64 	%rd28, %rd26, %rd27;
	ld.global.f32 	%f237, [%rd28];
	mul.f32 	%f238, %f405, %f526;
	fma.rn.f32 	%f239, %f406, %f237, %f238;
	st.global.f32 	[%rd28], %f239;
	ld.global.f32 	%f240, [%rd28+4];
	mul.f32 	%f241, %f405, %f525;
	fma.rn.f32 	%f242, %f406, %f240, %f241;
	st.global.f32 	[%rd28+4], %f242;
	ld.global.f32 	%f243, [%rd28+8];
	mul.f32 	%f244, %f405, %f524;
	fma.rn.f32 	%f245, %f406, %f243, %f244;
	st.global.f32 	[%rd28+8], %f245;
	ld.global.f32 	%f246, [%rd28+12];
	mul.f32 	%f247, %f405, %f523;
	fma.rn.f32 	%f248, %f406, %f246, %f247;
	st.global.f32 	[%rd28+12], %f248;
	ld.global.f32 	%f249, [%rd28+16];
	mul.f32 	%f250, %f405, %f522;
	fma.rn.f32 	%f251, %f406, %f249, %f250;
	st.global.f32 	[%rd28+16], %f251;
	ld.global.f32 	%f252, [%rd28+20];
	mul.f32 	%f253, %f405, %f521;
	fma.rn.f32 	%f254, %f406, %f252, %f253;
	st.global.f32 	[%rd28+20], %f254;
	ld.global.f32 	%f255, [%rd28+24];
	mul.f32 	%f256, %f405, %f520;
	fma.rn.f32 	%f257, %f406, %f255, %f256;
	st.global.f32 	[%rd28+24], %f257;
	ld.global.f32 	%f258, [%rd28+28];
	mul.f32 	%f259, %f405, %f519;
	fma.rn.f32 	%f260, %f406, %f258, %f259;
	st.global.f32 	[%rd28+28], %f260;
	add.s64 	%rd29, %rd28, %rd27;
	ld.global.f32 	%f261, [%rd29];
	mul.f32 	%f262, %f405, %f518;
	fma.rn.f32 	%f263, %f406, %f261, %f262;
	st.global.f32 	[%rd29], %f263;
	ld.global.f32 	%f264, [%rd29+4];
	mul.f32 	%f265, %f405, %f517;
	fma.rn.f32 	%f266, %f406, %f264, %f265;
	st.global.f32 	[%rd29+4], %f266;
	ld.global.f32 	%f267, [%rd29+8];
	mul.f32 	%f268, %f405, %f516;
	fma.rn.f32 	%f269, %f406, %f267, %f268;
	st.global.f32 	[%rd29+8], %f269;
	ld.global.f32 	%f270, [%rd29+12];
	mul.f32 	%f271, %f405, %f515;
	fma.rn.f32 	%f272, %f406, %f270, %f271;
	st.global.f32 	[%rd29+12], %f272;
	ld.global.f32 	%f273, [%rd29+16];
	mul.f32 	%f274, %f405, %f514;
	fma.rn.f32 	%f275, %f406, %f273, %f274;
	st.global.f32 	[%rd29+16], %f275;
	ld.global.f32 	%f276, [%rd29+20];
	mul.f32 	%f277, %f405, %f513;
	fma.rn.f32 	%f278, %f406, %f276, %f277;
	st.global.f32 	[%rd29+20], %f278;
	ld.global.f32 	%f279, [%rd29+24];
	mul.f32 	%f280, %f405, %f512;
	fma.rn.f32 	%f281, %f406, %f279, %f280;
	st.global.f32 	[%rd29+24], %f281;
	ld.global.f32 	%f282, [%rd29+28];
	mul.f32 	%f283, %f405, %f511;
	fma.rn.f32 	%f284, %f406, %f282, %f283;
	st.global.f32 	[%rd29+28], %f284;
	add.s64 	%rd30, %rd29, %rd27;
	ld.global.f32 	%f285, [%rd30];
	mul.f32 	%f286, %f405, %f510;
	fma.rn.f32 	%f287, %f406, %f285, %f286;
	st.global.f32 	[%rd30], %f287;
	ld.global.f32 	%f288, [%rd30+4];
	mul.f32 	%f289, %f405, %f509;
	fma.rn.f32 	%f290, %f406, %f288, %f289;
	st.global.f32 	[%rd30+4], %f290;
	ld.global.f32 	%f291, [%rd30+8];
	mul.f32 	%f292, %f405, %f508;
	fma.rn.f32 	%f293, %f406, %f291, %f292;
	st.global.f32 	[%rd30+8], %f293;
	ld.global.f32 	%f294, [%rd30+12];
	mul.f32 	%f295, %f405, %f507;
	fma.rn.f32 	%f296, %f406, %f294, %f295;
	st.global.f32 	[%rd30+12], %f296;
	ld.global.f32 	%f297, [%rd30+16];
	mul.f32 	%f298, %f405, %f506;
	fma.rn.f32 	%f299, %f406, %f297, %f298;
	st.global.f32 	[%rd30+16], %f299;
	ld.global.f32 	%f300, [%rd30+20];
	mul.f32 	%f301, %f405, %f505;
	fma.rn.f32 	%f302, %f406, %f300, %f301;
	st.global.f32 	[%rd30+20], %f302;
	ld.global.f32 	%f303, [%rd30+24];
	mul.f32 	%f304, %f405, %f504;
	fma.rn.f32 	%f305, %f406, %f303, %f304;
	st.global.f32 	[%rd30+24], %f305;
	ld.global.f32 	%f306, [%rd30+28];
	mul.f32 	%f307, %f405, %f503;
	fma.rn.f32 	%f308, %f406, %f306, %f307;
	st.global.f32 	[%rd30+28], %f308;
	add.s64 	%rd31, %rd30, %rd27;
	ld.global.f32 	%f309, [%rd31];
	mul.f32 	%f310, %f405, %f502;
	fma.rn.f32 	%f311, %f406, %f309, %f310;
	st.global.f32 	[%rd31], %f311;
	ld.global.f32 	%f312, [%rd31+4];
	mul.f32 	%f313, %f405, %f501;
	fma.rn.f32 	%f314, %f406, %f312, %f313;
	st.global.f32 	[%rd31+4], %f314;
	ld.global.f32 	%f315, [%rd31+8];
	mul.f32 	%f316, %f405, %f500;
	fma.rn.f32 	%f317, %f406, %f315, %f316;
	st.global.f32 	[%rd31+8], %f317;
	ld.global.f32 	%f318, [%rd31+12];
	mul.f32 	%f319, %f405, %f499;
	fma.rn.f32 	%f320, %f406, %f318, %f319;
	st.global.f32 	[%rd31+12], %f320;
	ld.global.f32 	%f321, [%rd31+16];
	mul.f32 	%f322, %f405, %f498;
	fma.rn.f32 	%f323, %f406, %f321, %f322;
	st.global.f32 	[%rd31+16], %f323;
	ld.global.f32 	%f324, [%rd31+20];
	mul.f32 	%f325, %f405, %f497;
	fma.rn.f32 	%f326, %f406, %f324, %f325;
	st.global.f32 	[%rd31+20], %f326;
	ld.global.f32 	%f327, [%rd31+24];
	mul.f32 	%f328, %f405, %f496;
	fma.rn.f32 	%f329, %f406, %f327, %f328;
	st.global.f32 	[%rd31+24], %f329;
	ld.global.f32 	%f330, [%rd31+28];
	mul.f32 	%f331, %f405, %f495;
	fma.rn.f32 	%f332, %f406, %f330, %f331;
	st.global.f32 	[%rd31+28], %f332;
	add.s64 	%rd32, %rd31, %rd27;
	ld.global.f32 	%f333, [%rd32];
	mul.f32 	%f334, %f405, %f494;
	fma.rn.f32 	%f335, %f406, %f333, %f334;
	st.global.f32 	[%rd32], %f335;
	ld.global.f32 	%f336, [%rd32+4];
	mul.f32 	%f337, %f405, %f493;
	fma.rn.f32 	%f338, %f406, %f336, %f337;
	st.global.f32 	[%rd32+4], %f338;
	ld.global.f32 	%f339, [%rd32+8];
	mul.f32 	%f340, %f405, %f492;
	fma.rn.f32 	%f341, %f406, %f339, %f340;
	st.global.f32 	[%rd32+8], %f341;
	ld.global.f32 	%f342, [%rd32+12];
	mul.f32 	%f343, %f405, %f491;
	fma.rn.f32 	%f344, %f406, %f342, %f343;
	st.global.f32 	[%rd32+12], %f344;
	ld.global.f32 	%f345, [%rd32+16];
	mul.f32 	%f346, %f405, %f490;
	fma.rn.f32 	%f347, %f406, %f345, %f346;
	st.global.f32 	[%rd32+16], %f347;
	ld.global.f32 	%f348, [%rd32+20];
	mul.f32 	%f349, %f405, %f489;
	fma.rn.f32 	%f350, %f406, %f348, %f349;
	st.global.f32 	[%rd32+20], %f350;
	ld.global.f32 	%f351, [%rd32+24];
	mul.f32 	%f352, %f405, %f488;
	fma.rn.f32 	%f353, %f406, %f351, %f352;
	st.global.f32 	[%rd32+24], %f353;
	ld.global.f32 	%f354, [%rd32+28];
	mul.f32 	%f355, %f405, %f487;
	fma.rn.f32 	%f356, %f406, %f354, %f355;
	st.global.f32 	[%rd32+28], %f356;
	add.s64 	%rd33, %rd32, %rd27;
	ld.global.f32 	%f357, [%rd33];
	mul.f32 	%f358, %f405, %f486;
	fma.rn.f32 	%f359, %f406, %f357, %f358;
	st.global.f32 	[%rd33], %f359;
	ld.global.f32 	%f360, [%rd33+4];
	mul.f32 	%f361, %f405, %f485;
	fma.rn.f32 	%f362, %f406, %f360, %f361;
	st.global.f32 	[%rd33+4], %f362;
	ld.global.f32 	%f363, [%rd33+8];
	mul.f32 	%f364, %f405, %f484;
	fma.rn.f32 	%f365, %f406, %f363, %f364;
	st.global.f32 	[%rd33+8], %f365;
	ld.global.f32 	%f366, [%rd33+12];
	mul.f32 	%f367, %f405, %f483;
	fma.rn.f32 	%f368, %f406, %f366, %f367;
	st.global.f32 	[%rd33+12], %f368;
	ld.global.f32 	%f369, [%rd33+16];
	mul.f32 	%f370, %f405, %f482;
	fma.rn.f32 	%f371, %f406, %f369, %f370;
	st.global.f32 	[%rd33+16], %f371;
	ld.global.f32 	%f372, [%rd33+20];
	mul.f32 	%f373, %f405, %f481;
	fma.rn.f32 	%f374, %f406, %f372, %f373;
	st.global.f32 	[%rd33+20], %f374;
	ld.global.f32 	%f375, [%rd33+24];
	mul.f32 	%f376, %f405, %f480;
	fma.rn.f32 	%f377, %f406, %f375, %f376;
	st.global.f32 	[%rd33+24], %f377;
	ld.global.f32 	%f378, [%rd33+28];
	mul.f32 	%f379, %f405, %f479;
	fma.rn.f32 	%f380, %f406, %f378, %f379;
	st.global.f32 	[%rd33+28], %f380;
	add.s64 	%rd34, %rd33, %rd27;
	ld.global.f32 	%f381, [%rd34];
	mul.f32 	%f382, %f405, %f478;
	fma.rn.f32 	%f383, %f406, %f381, %f382;
	st.global.f32 	[%rd34], %f383;
	ld.global.f32 	%f384, [%rd34+4];
	mul.f32 	%f385, %f405, %f477;
	fma.rn.f32 	%f386, %f406, %f384, %f385;
	st.global.f32 	[%rd34+4], %f386;
	ld.global.f32 	%f387, [%rd34+8];
	mul.f32 	%f388, %f405, %f476;
	fma.rn.f32 	%f389, %f406, %f387, %f388;
	st.global.f32 	[%rd34+8], %f389;
	ld.global.f32 	%f390, [%rd34+12];
	mul.f32 	%f391, %f405, %f475;
	fma.rn.f32 	%f392, %f406, %f390, %f391;
	st.global.f32 	[%rd34+12], %f392;
	ld.global.f32 	%f393, [%rd34+16];
	mul.f32 	%f394, %f405, %f474;
	fma.rn.f32 	%f395, %f406, %f393, %f394;
	st.global.f32 	[%rd34+16], %f395;
	ld.global.f32 	%f396, [%rd34+20];
	mul.f32 	%f397, %f405, %f473;
	fma.rn.f32 	%f398, %f406, %f396, %f397;
	st.global.f32 	[%rd34+20], %f398;
	ld.global.f32 	%f399, [%rd34+24];
	mul.f32 	%f400, %f405, %f472;
	fma.rn.f32 	%f401, %f406, %f399, %f400;
	st.global.f32 	[%rd34+24], %f401;
	ld.global.f32 	%f402, [%rd34+28];
	mul.f32 	%f403, %f405, %f471;
	fma.rn.f32 	%f404, %f406, %f402, %f403;
	st.global.f32 	[%rd34+28], %f404;
	ret;

}


// ===== COMPILED SASS (sm_100) =====

	.target	sm_100

	.elftype	@"ET_EXEC"


//--------------------- .note.nv.tkinfo           --------------------------
	.section	.note.nv.tkinfo,"",@"SHT_NOTE"
	.sectionflags	@"SHF_NOTE_NV_TKINFO"
	.tkinfo
        /*0018*/ 	.word	0x00000002
        /*0030*/ 	.string	""
        /*0030*/ 	.string	"ptxas"
        /*0030*/ 	.string	"Cuda compilation tools, release 13.0, V13.0.88"
        /*0030*/ 	.string	"Build cuda_13.0.r13.0/compiler.36424714_0"
        /*0030*/ 	.string	"-arch sm_100 -m 64 "



//--------------------- .note.nv.cuinfo           --------------------------
	.section	.note.nv.cuinfo,"",@"SHT_NOTE"
	.sectionflags	@"SHF_NOTE_NV_CUINFO"
        /*0018*/ 	.short	0x0002
        /*001a*/ 	.short	0x0064
        /*001c*/ 	.short	0x0082
	.zero		2


//--------------------- .nv.info                  --------------------------
	.section	.nv.info,"",@"SHT_CUDA_INFO"
	.align	4


	//----- nvinfo : EIATTR_REGCOUNT
	.align		4
        /*0000*/ 	.byte	0x04, 0x2f
        /*0002*/ 	.short	(.L_1 - .L_0)
	.align		4
.L_0:
        /*0004*/ 	.word	index@(_Z9matrixMulPKfS0_Pfiiiff)
        /*0008*/ 	.word	0x00000060


	//----- nvinfo : EIATTR_FRAME_SIZE
	.align		4
.L_1:
        /*000c*/ 	.byte	0x04, 0x11
        /*000e*/ 	.short	(.L_3 - .L_2)
	.align		4
.L_2:
        /*0010*/ 	.word	index@(_Z9matrixMulPKfS0_Pfiiiff)
        /*0014*/ 	.word	0x00000000


	//----- nvinfo : EIATTR_MIN_STACK_SIZE
	.align		4
.L_3:
        /*0018*/ 	.byte	0x04, 0x12
        /*001a*/ 	.short	(.L_5 - .L_4)
	.align		4
.L_4:
        /*001c*/ 	.word	index@(_Z9matrixMulPKfS0_Pfiiiff)
        /*0020*/ 	.word	0x00000000
.L_5:


//--------------------- .nv.compat                --------------------------
	.section	.nv.compat,"",@"SHT_CUDA_COMPAT_INFO"
	.align	4
        /*0000*/ 	.byte	0x02, 0x09, 0x00, 0x00, 0x02, 0x02, 0x01, 0x00, 0x02, 0x05, 0x05, 0x00, 0x03, 0x07, 0x01, 0x01
        /*0010*/ 	.byte	0x02, 0x03, 0x00, 0x00, 0x02, 0x06, 0x01, 0x00, 0x04, 0x0b, 0x08, 0x00, 0x09, 0x00, 0x00, 0x00
        /*0020*/ 	.byte	0x00, 0x00, 0x00, 0x00


//--------------------- .nv.info._Z9matrixMulPKfS0_Pfiiiff --------------------------
	.section	.nv.info._Z9matrixMulPKfS0_Pfiiiff,"",@"SHT_CUDA_INFO"
	.sectionflags	@""
	.align	4


	//----- nvinfo : EIATTR_CUDA_API_VERSION
	.align		4
        /*0000*/ 	.byte	0x04, 0x37
        /*0002*/ 	.short	(.L_7 - .L_6)
.L_6:
        /*0004*/ 	.word	0x00000082


	//----- nvinfo : EIATTR_KPARAM_INFO
	.align		4
.L_7:
        /*0008*/ 	.byte	0x04, 0x17
        /*000a*/ 	.short	(.L_9 - .L_8)
.L_8:
        /*000c*/ 	.word	0x00000000
        /*0010*/ 	.short	0x0007
        /*0012*/ 	.short	0x0028
        /*0014*/ 	.byte	0x00, 0xf0, 0x11, 0x00


	//----- nvinfo : EIATTR_KPARAM_INFO
	.align		4
.L_9:
        /*0018*/ 	.byte	0x04, 0x17
        /*001a*/ 	.short	(.L_11 - .L_10)
.L_10:
        /*001c*/ 	.word	0x00000000
        /*0020*/ 	.short	0x0006
        /*0022*/ 	.short	0x0024
        /*0024*/ 	.byte	0x00, 0xf0, 0x11, 0x00


	//----- nvinfo : EIATTR_KPARAM_INFO
	.align		4
.L_11:
        /*0028*/ 	.byte	0x04, 0x17
        /*002a*/ 	.short	(.L_13 - .L_12)
.L_12:
        /*002c*/ 	.word	0x00000000
        /*0030*/ 	.short	0x0005
        /*0032*/ 	.short	0x0020
        /*0034*/ 	.byte	0x00, 0xf0, 0x11, 0x00


	//----- nvinfo : EIATTR_KPARAM_INFO
	.align		4
.L_13:
        /*0038*/ 	.byte	0x04, 0x17
        /*003a*/ 	.short	(.L_15 - .L_14)
.L_14:
        /*003c*/ 	.word	0x00000000
        /*0040*/ 	.short	0x0004
        /*0042*/ 	.short	0x001c
        /*0044*/ 	.byte	0x00, 0xf0, 0x11, 0x00


	//----- nvinfo : EIATTR_KPARAM_INFO
	.align		4
.L_15:
        /*0048*/ 	.byte	0x04, 0x17
        /*004a*/ 	.short	(.L_17 - .L_16)
.L_16:
        /*004c*/ 	.word	0x00000000
        /*0050*/ 	.short	0x0003
        /*0052*/ 	.short	0x0018
        /*0054*/ 	.byte	0x00, 0xf0, 0x11, 0x00


	//----- nvinfo : EIATTR_KPARAM_INFO
	.align		4
.L_17:
        /*0058*/ 	.byte	0x04, 0x17
        /*005a*/ 	.short	(.L_19 - .L_18)
.L_18:
        /*005c*/ 	.word	0x00000000
        /*0060*/ 	.short	0x0002
        /*0062*/ 	.short	0x0010
        /*0064*/ 	.byte	0x00, 0xf5, 0x21, 0x00


	//----- nvinfo : EIATTR_KPARAM_INFO
	.align		4
.L_19:
        /*0068*/ 	.byte	0x04, 0x17
        /*006a*/ 	.short	(.L_21 - .L_20)
.L_20:
        /*006c*/ 	.word	0x00000000
        /*0070*/ 	.short	0x0001
        /*0072*/ 	.short	0x0008
        /*0074*/ 	.byte	0x00, 0xf5, 0x21, 0x00


	//----- nvinfo : EIATTR_KPARAM_INFO
	.align		4
.L_21:
        /*0078*/ 	.byte	0x04, 0x17
        /*007a*/ 	.short	(.L_23 - .L_22)
.L_22:
        /*007c*/ 	.word	0x00000000
        /*0080*/ 	.short	0x0000
        /*0082*/ 	.short	0x0000
        /*0084*/ 	.byte	0x00, 0xf5, 0x21, 0x00


	//----- nvinfo : EIATTR_SPARSE_MMA_MASK
	.align		4
.L_23:
        /*0088*/ 	.byte	0x03, 0x50
        /*008a*/ 	.short	0x0000


	//----- nvinfo : EIATTR_MAXREG_COUNT
	.align		4
        /*008c*/ 	.byte	0x03, 0x1b
        /*008e*/ 	.short	0x00ff


	//----- nvinfo : EIATTR_MERCURY_ISA_VERSION
	.align		4
        /*0090*/ 	.byte	0x03, 0x5f
        /*0092*/ 	.short	0x0101


	//----- nvinfo : EIATTR_VRC_CTA_INIT_COUNT
	.align		4
        /*0094*/ 	.byte	0x02, 0x4a
	.zero		1
	.zero		1


	//----- nvinfo : EIATTR_EXIT_INSTR_OFFSETS
	.align		4
        /*0098*/ 	.byte	0x04, 0x1c
        /*009a*/ 	.short	(.L_25 - .L_24)


	//   ....[0]....
.L_24:
        /*009c*/ 	.word	0x00001a80


	//----- nvinfo : EIATTR_CBANK_PARAM_SIZE
	.align		4
.L_25:
        /*00a0*/ 	.byte	0x03, 0x19
        /*00a2*/ 	.short	0x002c


	//----- nvinfo : EIATTR_PARAM_CBANK
	.align		4
        /*00a4*/ 	.byte	0x04, 0x0a
        /*00a6*/ 	.short	(.L_27 - .L_26)
	.align		4
.L_26:
        /*00a8*/ 	.word	index@(.nv.constant0._Z9matrixMulPKfS0_Pfiiiff)
        /*00ac*/ 	.short	0x0380
        /*00ae*/ 	.short	0x002c


	//----- nvinfo : EIATTR_SW_WAR
	.align		4
.L_27:
        /*00b0*/ 	.byte	0x04, 0x36
        /*00b2*/ 	.short	(.L_29 - .L_28)
.L_28:
        /*00b4*/ 	.word	0x00000008
.L_29:


//--------------------- .nv.callgraph             --------------------------
	.section	.nv.callgraph,"",@"SHT_CUDA_CALLGRAPH"
	.align	4
	.sectionentsize	8
	.align		4
        /*0000*/ 	.word	0x00000000
	.align		4
        /*0004*/ 	.word	0xffffffff
	.align		4
        /*0008*/ 	.word	0x00000000
	.align		4
        /*000c*/ 	.word	0xfffffffe
	.align		4
        /*0010*/ 	.word	0x00000000
	.align		4
        /*0014*/ 	.word	0xfffffffd
	.align		4
        /*0018*/ 	.word	0x00000000
	.align		4
        /*001c*/ 	.word	0xfffffffc


//--------------------- .text._Z9matrixMulPKfS0_Pfiiiff --------------------------
	.section	.text._Z9matrixMulPKfS0_Pfiiiff,"ax",@progbits
	.align	128
        .global         _Z9matrixMulPKfS0_Pfiiiff
        .type           _Z9matrixMulPKfS0_Pfiiiff,@function
        .size           _Z9matrixMulPKfS0_Pfiiiff,(.L_x_3 - _Z9matrixMulPKfS0_Pfiiiff)
        .other          _Z9matrixMulPKfS0_Pfiiiff,@"STO_CUDA_ENTRY STV_DEFAULT"
_Z9matrixMulPKfS0_Pfiiiff:
.text._Z9matrixMulPKfS0_Pfiiiff:
[----:B------:R-:W-:Y:S08]  /*0000*/  LDC R1, c[0x0][0x37c] ;  /* 0x0000df00ff017b82 */ /* 0x000ff00000000800 */
[----:B------:R-:W0:Y:S01]  /*0010*/  LDC R83, c[0x0][0x3a0] ;  /* 0x0000e800ff537b82 */ /* 0x000e220000000800 */
[----:B------:R-:W1:Y:S01]  /*0020*/  S2R R3, SR_TID.X ;  /* 0x0000000000037919 */ /* 0x000e620000002100 */
[----:B------:R-:W2:Y:S01]  /*0030*/  LDCU.64 UR4, c[0x0][0x358] ;  /* 0x00006b00ff0477ac */ /* 0x000ea20008000a00 */
[----:B------:R-:W-:Y:S01]  /*0040*/  HFMA2 R0, -RZ, RZ, 0, 0 ;  /* 0x00000000ff007431 */ /* 0x000fe200000001ff */
[----:B------:R-:W-:Y:S01]  /*0050*/  CS2R R66, SRZ ;  /* 0x0000000000427805 */ /* 0x000fe2000001ff00 */
[----:B------:R-:W3:Y:S01]  /*0060*/  S2R R4, SR_TID.Y ;  /* 0x0000000000047919 */ /* 0x000ee20000002200 */
[----:B------:R-:W-:-:S02]  /*0070*/  CS2R R64, SRZ ;  /* 0x0000000000407805 */ /* 0x000fc4000001ff00 */
[----:B------:R-:W-:Y:S01]  /*0080*/  CS2R R62, SRZ ;  /* 0x00000000003e7805 */ /* 0x000fe2000001ff00 */
[----:B------:R-:W4:Y:S01]  /*0090*/  LDC R2, c[0x0][0x360] ;  /* 0x0000d800ff027b82 */ /* 0x000f220000000800 */
[----:B------:R-:W-:Y:S02]  /*00a0*/  CS2R R60, SRZ ;  /* 0x00000000003c7805 */ /* 0x000fe4000001ff00 */
[----:B------:R-:W-:Y:S02]  /*00b0*/  CS2R R58, SRZ ;  /* 0x00000000003a7805 */ /* 0x000fe4000001ff00 */
[----:B------:R-:W-:Y:S02]  /*00c0*/  CS2R R56, SRZ ;  /* 0x0000000000387805 */ /* 0x000fe4000001ff00 */
[----:B------:R-:W-:Y:S02]  /*00d0*/  CS2R R54, SRZ ;  /* 0x0000000000367805 */ /* 0x000fe4000001ff00 */
[----:B------:R-:W-:-:S02]  /*00e0*/  CS2R R52, SRZ ;  /* 0x0000000000347805 */ /* 0x000fc4000001ff00 */
[----:B------:R-:W-:Y:S02]  /*00f0*/  CS2R R50, SRZ ;  /* 0x0000000000327805 */ /* 0x000fe4000001ff00 */
[----:B------:R-:W-:Y:S01]  /*0100*/  CS2R R48, SRZ ;  /* 0x0000000000307805 */ /* 0x000fe2000001ff00 */
[----:B------:R-:W1:Y:S01]  /*0110*/  LDC R87, c[0x0][0x364] ;  /* 0x0000d900ff577b82 */ /* 0x000e620000000800 */
[----:B------:R-:W-:Y:S02]  /*0120*/  CS2R R46, SRZ ;  /* 0x00000000002e7805 */ /* 0x000fe4000001ff00 */
[----:B------:R-:W-:Y:S02]  /*0130*/  CS2R R44, SRZ ;  /* 0x00000000002c7805 */ /* 0x000fe4000001ff00 */
[----:B------:R-:W-:Y:S02]  /*0140*/  CS2R R42, SRZ ;  /* 0x00000000002a7805 */ /* 0x000fe4000001ff00 */
[----:B------:R-:W-:-:S02]  /*0150*/  CS2R R40, SRZ ;  /* 0x0000000000287805 */ /* 0x000fc4000001ff00 */
[----:B------:R-:W-:Y:S02]  /*0160*/  CS2R R38, SRZ ;  /* 0x0000000000267805 */ /* 0x000fe4000001ff00 */
[----:B------:R-:W-:Y:S02]  /*0170*/  CS2R R36, SRZ ;  /* 0x0000000000247805 */ /* 0x000fe4000001ff00 */
[----:B------:R-:W-:Y:S02]  /*0180*/  CS2R R34, SRZ ;  /* 0x0000000000227805 */ /* 0x000fe4000001ff00 */
[----:B0-----:R-:W-:Y:S01]  /*0190*/  ISETP.GE.AND P0, PT, R83, 0x1, PT ;  /* 0x000000015300780c */ /* 0x001fe20003f06270 */
[----:B------:R-:W0:Y:S01]  /*01a0*/  S2UR UR6, SR_CTAID.X ;  /* 0x00000000000679c3 */ /* 0x000e220000002500 */
[----:B------:R-:W-:Y:S02]  /*01b0*/  CS2R R32, SRZ ;  /* 0x0000000000207805 */ /* 0x000fe4000001ff00 */
[----:B------:R-:W-:-:S02]  /*01c0*/  CS2R R30, SRZ ;  /* 0x00000000001e7805 */ /* 0x000fc4000001ff00 */
[----:B------:R-:W-:Y:S02]  /*01d0*/  CS2R R28, SRZ ;  /* 0x00000000001c7805 */ /* 0x000fe4000001ff00 */
[----:B------:R-:W-:Y:S02]  /*01e0*/  CS2R R26, SRZ ;  /* 0x00000000001a7805 */ /* 0x000fe4000001ff00 */
[----:B------:R-:W-:Y:S02]  /*01f0*/  CS2R R24, SRZ ;  /* 0x0000000000187805 */ /* 0x000fe4000001ff00 */
[----:B------:R-:W-:Y:S02]  /*0200*/  CS2R R22, SRZ ;  /* 0x0000000000167805 */ /* 0x000fe4000001ff00 */
[----:B------:R-:W-:Y:S01]  /*0210*/  CS2R R20, SRZ ;  /* 0x0000000000147805 */ /* 0x000fe2000001ff00 */
[----:B------:R-:W0:Y:S01]  /*0220*/  S2UR UR7, SR_CTAID.Y ;  /* 0x00000000000779c3 */ /* 0x000e220000002600 */
[----:B------:R-:W-:-:S02]  /*0230*/  CS2R R74, SRZ ;  /* 0x00000000004a7805 */ /* 0x000fc4000001ff00 */
[----:B------:R-:W-:Y:S02]  /*0240*/  CS2R R72, SRZ ;  /* 0x0000000000487805 */ /* 0x000fe4000001ff00 */
[----:B------:R-:W-:Y:S02]  /*0250*/  CS2R R70, SRZ ;  /* 0x0000000000467805 */ /* 0x000fe4000001ff00 */
[----:B------:R-:W-:Y:S02]  /*0260*/  CS2R R68, SRZ ;  /* 0x0000000000447805 */ /* 0x000fe4000001ff00 */
[----:B------:R-:W-:Y:S02]  /*0270*/  CS2R R76, SRZ ;  /* 0x00000000004c7805 */ /* 0x000fe4000001ff00 */
[----:B------:R-:W-:Y:S02]  /*0280*/  CS2R R78, SRZ ;  /* 0x00000000004e7805 */ /* 0x000fe4000001ff00 */
[----:B------:R-:W-:-:S02]  /*0290*/  CS2R R80, SRZ ;  /* 0x0000000000507805 */ /* 0x000fc4000001ff00 */
[----:B------:R-:W-:Y:S01]  /*02a0*/  MOV R82, RZ ;  /* 0x000000ff00527202 */ /* 0x000fe20000000f00 */
[----:B-1234-:R-:W-:Y:S06]  /*02b0*/  @!P0 BRA `(.L_x_0) ;  /* 0x0000000400a08947 */ /* 0x01efec0003800000 */
[----:B0-----:R-:W-:Y:S01]  /*02c0*/  IMAD R2, R2, UR6, R3 ;  /* 0x0000000602027c24 */ /* 0x001fe2000f8e0203 */
[----:B------:R-:W-:Y:S01]  /*02d0*/  IADD3 R86, PT, PT, -R83, RZ, RZ ;  /* 0x000000ff53567210 */ /* 0x000fe20007ffe1ff */
[----:B------:R-:W-:Y:S01]  /*02e0*/  IMAD R87, R87, UR7, R4 ;  /* 0x0000000757577c24 */ /* 0x000fe2000f8e0204 */
[----:B------:R-:W-:Y:S01]  /*02f0*/  MOV R66, RZ ;  /* 0x000000ff00427202 */ /* 0x000fe20000000f00 */
[----:B------:R-:W0:Y:S01]  /*0300*/  LDCU UR8, c[0x0][0x39c] ;  /* 0x00007380ff0877ac */ /* 0x000e220008000800 */
[----:B------:R-:W-:Y:S02]  /*0310*/  SHF.L.U32 R2, R2, 0x3, RZ ;  /* 0x0000000302027819 */ /* 0x000fe400000006ff */
[----:B------:R-:W-:-:S03]  /*0320*/  SHF.L.U32 R87, R87, 0x3, RZ ;  /* 0x0000000357577819 */ /* 0x000fc600000006ff */
[----:B------:R-:W-:-:S07]  /*0330*/  IMAD R85, R2, R83, RZ ;  /* 0x0000005302557224 */ /* 0x000fce00078e02ff */
.L_x_1:
[----:B------:R-:W1:Y:S08]  /*0340*/  LDC.64 R2, c[0x0][0x380] ;  /* 0x0000e000ff027b82 */ /* 0x000e700000000a00 */
[----:B------:R-:W2:Y:S01]  /*0350*/  LDC.64 R4, c[0x0][0x388] ;  /* 0x0000e200ff047b82 */ /* 0x000ea20000000a00 */
[----:B-1----:R-:W-:-:S05]  /*0360*/  IMAD.WIDE R2, R85, 0x4, R2 ;  /* 0x0000000455027825 */ /* 0x002fca00078e0202 */
[----:B------:R-:W3:Y:S01]  /*0370*/  LDG.E R89, desc[UR4][R2.64] ;  /* 0x0000000402597981 */ /* 0x000ee2000c1e1900 */
[----:B------:R-:W-:-:S04]  /*0380*/  IMAD.WIDE.U32 R14, R83, 0x4, R2 ;  /* 0x00000004530e7825 */ /* 0x000fc800078e0002 */
[C-C-:B------:R-:W-:Y:S02]  /*0390*/  IMAD.WIDE.U32 R16, R83.reuse, 0x8, R2.reuse ;  /* 0x0000000853107825 */ /* 0x140fe400078e0002 */
[----:B------:R-:W4:Y:S02]  /*03a0*/  LDG.E R14, desc[UR4][R14.64] ;  /* 0x000000040e0e7981 */ /* 0x000f24000c1e1900 */
[C-C-:B------:R-:W-:Y:S02]  /*03b0*/  IMAD.WIDE.U32 R6, R83.reuse, 0xc, R2.reuse ;  /* 0x0000000c53067825 */ /* 0x140fe400078e0002 */
[----:B------:R-:W5:Y:S02]  /*03c0*/  LDG.E R17, desc[UR4][R16.64] ;  /* 0x0000000410117981 */ /* 0x000f64000c1e1900 */
[C-C-:B------:R-:W-:Y:S02]  /*03d0*/  IMAD.WIDE.U32 R8, R83.reuse, 0x10, R2.reuse ;  /* 0x0000001053087825 */ /* 0x140fe400078e0002 */
[----:B------:R-:W5:Y:S02]  /*03e0*/  LDG.E R7, desc[UR4][R6.64] ;  /* 0x0000000406077981 */ /* 0x000f64000c1e1900 */
[----:B------:R-:W-:-:S02]  /*03f0*/  IMAD.WIDE.U32 R10, R83, 0x14, R2 ;  /* 0x00000014530a7825 */ /* 0x000fc400078e0002 */
[----:B------:R-:W5:Y:S02]  /*0400*/  LDG.E R8, desc[UR4][R8.64] ;  /* 0x0000000408087981 */ /* 0x000f64000c1e1900 */
[C-C-:B------:R-:W-:Y:S02]  /*0410*/  IMAD.WIDE.U32 R12, R83.reuse, 0x18, R2.reuse ;  /* 0x00000018530c7825 */ /* 0x140fe400078e0002 */
[----:B------:R-:W5:Y:S02]  /*0420*/  LDG.E R10, desc[UR4][R10.64] ;  /* 0x000000040a0a7981 */ /* 0x000f64000c1e1900 */
[----:B------:R-:W-:Y:S02]  /*0430*/  IMAD.WIDE.U32 R18, R83, 0x1c, R2 ;  /* 0x0000001c53127825 */ /* 0x000fe400078e0002 */
[----:B------:R-:W5:Y:S02]  /*0440*/  LDG.E R12, desc[UR4][R12.64] ;  /* 0x000000040c0c7981 */ /* 0x000f64000c1e1900 */
[----:B--2---:R-:W-:-:S02]  /*0450*/  IMAD.WIDE R4, R87, 0x4, R4 ;  /* 0x0000000457047825 */ /* 0x004fc400078e0204 */
[----:B------:R-:W2:Y:S04]  /*0460*/  LDG.E R18, desc[UR4][R18.64] ;  /* 0x0000000412127981 */ /* 0x000ea8000c1e1900 */
[----:B------:R-:W3:Y:S04]  /*0470*/  LDG.E R84, desc[UR4][R4.64] ;  /* 0x0000000404547981 */ /* 0x000ee8000c1e1900 */
[----:B------:R-:W2:Y:S04]  /*0480*/  LDG.E R15, desc[UR4][R4.64+0x4] ;  /* 0x00000404040f7981 */ /* 0x000ea8000c1e1900 */
[----:B------:R-:W2:Y:S04]  /*0490*/  LDG.E R2, desc[UR4][R4.64+0x8] ;  /* 0x0000080404027981 */ /* 0x000ea8000c1e1900 */
[----:B------:R-:W2:Y:S04]  /*04a0*/  LDG.E R3, desc[UR4][R4.64+0xc] ;  /* 0x00000c0404037981 */ /* 0x000ea8000c1e1900 */
[----:B------:R-:W2:Y:S04]  /*04b0*/  LDG.E R6, desc[UR4][R4.64+0x10] ;  /* 0x0000100404067981 */ /* 0x000ea8000c1e1900 */
[----:B------:R-:W2:Y:S04]  /*04c0*/  LDG.E R91, desc[UR4][R4.64+0x14] ;  /* 0x00001404045b7981 */ /* 0x000ea8000c1e1900 */
[----:B------:R-:W2:Y:S04]  /*04d0*/  LDG.E R16, desc[UR4][R4.64+0x18] ;  /* 0x0000180404107981 */ /* 0x000ea8000c1e1900 */
[----:B------:R-:W2:Y:S01]  /*04e0*/  LDG.E R93, desc[UR4][R4.64+0x1c] ;  /* 0x00001c04045d7981 */ /* 0x000ea2000c1e1900 */
[----:B------:R-:W-:-:S04]  /*04f0*/  IADD3 R86, PT, PT, R86, 0x1, RZ ;  /* 0x0000000156567810 */ /* 0x000fc80007ffe0ff */
[----:B------:R-:W-:Y:S02]  /*0500*/  ISETP.NE.AND P0, PT, R86, RZ, PT ;  /* 0x000000ff5600720c */ /* 0x000fe40003f05270 */
[----:B------:R-:W-:Y:S02]  /*0510*/  IADD3 R85, PT, PT, R85, 0x1, RZ ;  /* 0x0000000155557810 */ /* 0x000fe40007ffe0ff */
[----:B0-----:R-:W-:Y:S01]  /*0520*/  IADD3 R87, PT, PT, R87, UR8, RZ ;  /* 0x0000000857577c10 */ /* 0x001fe2000fffe0ff */
[C---:B---3--:R-:W-:Y:S01]  /*0530*/  FFMA R82, R89.reuse, R84, R82 ;  /* 0x0000005459527223 */ /* 0x048fe20000000052 */
[C---:B----4-:R-:W-:Y:S01]  /*0540*/  FFMA R67, R84.reuse, R14, R67 ;  /* 0x0000000e54437223 */ /* 0x050fe20000000043 */
[C---:B-----5:R-:W-:Y:S01]  /*0550*/  FFMA R0, R84.reuse, R17, R0 ;  /* 0x0000001154007223 */ /* 0x060fe20000000000 */
[C---:B------:R-:W-:Y:S01]  /*0560*/  FFMA R27, R84.reuse, R7, R27 ;  /* 0x00000007541b7223 */ /* 0x040fe2000000001b */
[C---:B------:R-:W-:Y:S01]  /*0570*/  FFMA R35, R84.reuse, R8, R35 ;  /* 0x0000000854237223 */ /* 0x040fe20000000023 */
[C---:B------:R-:W-:Y:S01]  /*0580*/  FFMA R43, R84.reuse, R10, R43 ;  /* 0x0000000a542b7223 */ /* 0x040fe2000000002b */
[C---:B------:R-:W-:Y:S01]  /*0590*/  FFMA R51, R84.reuse, R12, R51 ;  /* 0x0000000c54337223 */ /* 0x040fe20000000033 */
[----:B--2---:R-:W-:Y:S01]  /*05a0*/  FFMA R59, R84, R18, R59 ;  /* 0x00000012543b7223 */ /* 0x004fe2000000003b */
[----:B------:R-:W-:Y:S01]  /*05b0*/  FFMA R81, R89, R15, R81 ;  /* 0x0000000f59517223 */ /* 0x000fe20000000051 */
[C---:B------:R-:W-:Y:S01]  /*05c0*/  FFMA R68, R15.reuse, R14, R68 ;  /* 0x0000000e0f447223 */ /* 0x040fe20000000044 */
[C---:B------:R-:W-:Y:S01]  /*05d0*/  FFMA R20, R15.reuse, R17, R20 ;  /* 0x000000110f147223 */ /* 0x040fe20000000014 */
[C---:B------:R-:W-:Y:S01]  /*05e0*/  FFMA R28, R15.reuse, R7, R28 ;  /* 0x000000070f1c7223 */ /* 0x040fe2000000001c */
[C---:B------:R-:W-:Y:S01]  /*05f0*/  FFMA R36, R15.reuse, R8, R36 ;  /* 0x000000080f247223 */ /* 0x040fe20000000024 */
[C---:B------:R-:W-:Y:S01]  /*0600*/  FFMA R44, R15.reuse, R10, R44 ;  /* 0x0000000a0f2c7223 */ /* 0x040fe2000000002c */
[C---:B------:R-:W-:Y:S01]  /*0610*/  FFMA R52, R15.reuse, R12, R52 ;  /* 0x0000000c0f347223 */ /* 0x040fe20000000034 */
[----:B------:R-:W-:Y:S01]  /*0620*/  FFMA R60, R15, R18, R60 ;  /* 0x000000120f3c7223 */ /* 0x000fe2000000003c */
[C---:B------:R-:W-:Y:S01]  /*0630*/  FFMA R80, R89.reuse, R2, R80 ;  /* 0x0000000259507223 */ /* 0x040fe20000000050 */
[C---:B------:R-:W-:Y:S01]  /*0640*/  FFMA R69, R2.reuse, R14, R69 ;  /* 0x0000000e02457223 */ /* 0x040fe20000000045 */
[C---:B------:R-:W-:Y:S01]  /*0650*/  FFMA R21, R2.reuse, R17, R21 ;  /* 0x0000001102157223 */ /* 0x040fe20000000015 */
[C---:B------:R-:W-:Y:S01]  /*0660*/  FFMA R29, R2.reuse, R7, R29 ;  /* 0x00000007021d7223 */ /* 0x040fe2000000001d */
[C---:B------:R-:W-:Y:S01]  /*0670*/  FFMA R37, R2.reuse, R8, R37 ;  /* 0x0000000802257223 */ /* 0x040fe20000000025 */
[C---:B------:R-:W-:Y:S01]  /*0680*/  FFMA R45, R2.reuse, R10, R45 ;  /* 0x0000000a022d7223 */ /* 0x040fe2000000002d */
[C---:B------:R-:W-:Y:S01]  /*0690*/  FFMA R53, R2.reuse, R12, R53 ;  /* 0x0000000c02357223 */ /* 0x040fe20000000035 */
[----:B------:R-:W-:Y:S01]  /*06a0*/  FFMA R61, R2, R18, R61 ;  /* 0x00000012023d7223 */ /* 0x000fe2000000003d */
        /* <DEDUP_REMOVED lines=40> */
[----:B------:R-:W-:Y:S06]  /*0930*/  @P0 BRA `(.L_x_1) ;  /* 0xfffffff800800947 */ /* 0x000fec000383ffff */
.L_x_0:
[----:B------:R-:W0:Y:S01]  /*0940*/  S2R R9, SR_TID.X ;  /* 0x0000000000097919 */ /* 0x000e220000002100 */
[----:B------:R-:W0:Y:S01]  /*0950*/  LDC R2, c[0x0][0x360] ;  /* 0x0000d800ff027b82 */ /* 0x000e220000000800 */
[----:B------:R-:W1:Y:S07]  /*0960*/  S2R R6, SR_TID.Y ;  /* 0x0000000000067919 */ /* 0x000e6e0000002200 */
[----:B------:R-:W1:Y:S08]  /*0970*/  LDC R3, c[0x0][0x364] ;  /* 0x0000d900ff037b82 */ /* 0x000e700000000800 */
[----:B------:R-:W2:Y:S08]  /*0980*/  LDC R7, c[0x0][0x39c] ;  /* 0x0000e700ff077b82 */ /* 0x000eb00000000800 */
[----:B------:R-:W3:Y:S01]  /*0990*/  LDC.64 R4, c[0x0][0x390] ;  /* 0x0000e400ff047b82 */ /* 0x000ee20000000a00 */
[----:B0-----:R-:W-:Y:S01]  /*09a0*/  IMAD R2, R2, UR6, R9 ;  /* 0x0000000602027c24 */ /* 0x001fe2000f8e0209 */
[----:B------:R-:W0:Y:S01]  /*09b0*/  LDCU UR6, c[0x0][0x3a4] ;  /* 0x00007480ff0677ac */ /* 0x000e220008000800 */
[----:B-1----:R-:W-:Y:S01]  /*09c0*/  IMAD R3, R3, UR7, R6 ;  /* 0x0000000703037c24 */ /* 0x002fe2000f8e0206 */
[----:B------:R-:W1:Y:S03]  /*09d0*/  LDCU UR7, c[0x0][0x3a8] ;  /* 0x00007500ff0777ac */ /* 0x000e660008000800 */
[----:B--2---:R-:W-:-:S05]  /*09e0*/  IMAD R3, R2, R7, R3 ;  /* 0x0000000702037224 */ /* 0x004fca00078e0203 */
[----:B------:R-:W-:-:S05]  /*09f0*/  SHF.L.U32 R3, R3, 0x3, RZ ;  /* 0x0000000303037819 */ /* 0x000fca00000006ff */
[----:B---3--:R-:W-:-:S05]  /*0a00*/  IMAD.WIDE R4, R3, 0x4, R4 ;  /* 0x0000000403047825 */ /* 0x008fca00078e0204 */
[----:B------:R-:W1:Y:S04]  /*0a10*/  LDG.E R2, desc[UR4][R4.64] ;  /* 0x0000000404027981 */ /* 0x000e68000c1e1900 */
[----:B------:R-:W2:Y:S04]  /*0a20*/  LDG.E R6, desc[UR4][R4.64+0x4] ;  /* 0x0000040404067981 */ /* 0x000ea8000c1e1900 */
[----:B------:R-:W3:Y:S04]  /*0a30*/  LDG.E R8, desc[UR4][R4.64+0x8] ;  /* 0x0000080404087981 */ /* 0x000ee8000c1e1900 */
[----:B------:R-:W4:Y:S04]  /*0a40*/  LDG.E R10, desc[UR4][R4.64+0xc] ;  /* 0x00000c04040a7981 */ /* 0x000f28000c1e1900 */
[----:B------:R-:W5:Y:S04]  /*0a50*/  LDG.E R11, desc[UR4][R4.64+0x10] ;  /* 0x00001004040b7981 */ /* 0x000f68000c1e1900 */
[----:B------:R-:W5:Y:S04]  /*0a60*/  LDG.E R12, desc[UR4][R4.64+0x14] ;  /* 0x00001404040c7981 */ /* 0x000f68000c1e1900 */
[----:B------:R-:W5:Y:S04]  /*0a70*/  LDG.E R13, desc[UR4][R4.64+0x18] ;  /* 0x00001804040d7981 */ /* 0x000f68000c1e1900 */
[----:B------:R-:W5:Y:S01]  /*0a80*/  LDG.E R14, desc[UR4][R4.64+0x1c] ;  /* 0x00001c04040e7981 */ /* 0x000f62000c1e1900 */
[----:B0-----:R-:W-:Y:S01]  /*0a90*/  FMUL R3, R82, UR6 ;  /* 0x0000000652037c20 */ /* 0x001fe20008400000 */
[----:B------:R-:W-:Y:S01]  /*0aa0*/  FMUL R81, R81, UR6 ;  /* 0x0000000651517c20 */ /* 0x000fe20008400000 */
[----:B------:R-:W-:Y:S01]  /*0ab0*/  FMUL R9, R80, UR6 ;  /* 0x0000000650097c20 */ /* 0x000fe20008400000 */
[----:B------:R-:W-:Y:S01]  /*0ac0*/  FMUL R79, R79, UR6 ;  /* 0x000000064f4f7c20 */ /* 0x000fe20008400000 */
[----:B------:R-:W-:Y:S01]  /*0ad0*/  FMUL R78, R78, UR6 ;  /* 0x000000064e4e7c20 */ /* 0x000fe20008400000 */
[----:B------:R-:W-:Y:S01]  /*0ae0*/  FMUL R77, R77, UR6 ;  /* 0x000000064d4d7c20 */ /* 0x000fe20008400000 */
[----:B------:R-:W-:Y:S01]  /*0af0*/  FMUL R76, R76, UR6 ;  /* 0x000000064c4c7c20 */ /* 0x000fe20008400000 */
[----:B------:R-:W-:Y:S01]  /*0b00*/  FMUL R75, R75, UR6 ;  /* 0x000000064b4b7c20 */ /* 0x000fe20008400000 */
[----:B-1----:R-:W-:Y:S01]  /*0b10*/  FFMA R3, R2, UR7, R3 ;  /* 0x0000000702037c23 */ /* 0x002fe20008000003 */
[----:B--2---:R-:W-:-:S04]  /*0b20*/  FFMA R81, R6, UR7, R81 ;  /* 0x0000000706517c23 */ /* 0x004fc80008000051 */
[----:B------:R0:W-:Y:S01]  /*0b30*/  STG.E desc[UR4][R4.64], R3 ;  /* 0x0000000304007986 */ /* 0x0001e2000c101904 */
[----:B---3--:R-:W-:-:S03]  /*0b40*/  FFMA R9, R8, UR7, R9 ;  /* 0x0000000708097c23 */ /* 0x008fc60008000009 */
[----:B------:R-:W-:Y:S01]  /*0b50*/  STG.E desc[UR4][R4.64+0x4], R81 ;  /* 0x0000045104007986 */ /* 0x000fe2000c101904 */
[----:B----4-:R-:W-:-:S03]  /*0b60*/  FFMA R79, R10, UR7, R79 ;  /* 0x000000070a4f7c23 */ /* 0x010fc6000800004f */
[----:B------:R1:W-:Y:S01]  /*0b70*/  STG.E desc[UR4][R4.64+0x8], R9 ;  /* 0x0000080904007986 */ /* 0x0003e2000c101904 */
[----:B-----5:R-:W-:Y:S01]  /*0b80*/  FFMA R11, R11, UR7, R78 ;  /* 0x000000070b0b7c23 */ /* 0x020fe2000800004e */
[----:B0-----:R-:W-:Y:S02]  /*0b90*/  IMAD.WIDE R2, R7, 0x4, R4 ;  /* 0x0000000407027825 */ /* 0x001fe400078e0204 */
[----:B------:R-:W-:Y:S02]  /*0ba0*/  STG.E desc[UR4][R4.64+0xc], R79 ;  /* 0x00000c4f04007986 */ /* 0x000fe4000c101904 */
[----:B------:R-:W-:Y:S02]  /*0bb0*/  FFMA R77, R12, UR7, R77 ;  /* 0x000000070c4d7c23 */ /* 0x000fe4000800004d */
[----:B------:R-:W-:Y:S01]  /*0bc0*/  STG.E desc[UR4][R4.64+0x10], R11 ;  /* 0x0000100b04007986 */ /* 0x000fe2000c101904 */
[----:B------:R-:W-:-:S03]  /*0bd0*/  FFMA R13, R13, UR7, R76 ;  /* 0x000000070d0d7c23 */ /* 0x000fc6000800004c */
[----:B------:R-:W-:Y:S01]  /*0be0*/  STG.E desc[UR4][R4.64+0x14], R77 ;  /* 0x0000144d04007986 */ /* 0x000fe2000c101904 */
[----:B------:R-:W-:-:S03]  /*0bf0*/  FFMA R75, R14, UR7, R75 ;  /* 0x000000070e4b7c23 */ /* 0x000fc6000800004b */
[----:B------:R-:W-:Y:S04]  /*0c00*/  STG.E desc[UR4][R4.64+0x18], R13 ;  /* 0x0000180d04007986 */ /* 0x000fe8000c101904 */
[----:B------:R0:W-:Y:S04]  /*0c10*/  STG.E desc[UR4][R4.64+0x1c], R75 ;  /* 0x00001c4b04007986 */ /* 0x0001e8000c101904 */
[----:B------:R-:W2:Y:S04]  /*0c20*/  LDG.E R6, desc[UR4][R2.64] ;  /* 0x0000000402067981 */ /* 0x000ea8000c1e1900 */
[----:B------:R-:W3:Y:S04]  /*0c30*/  LDG.E R8, desc[UR4][R2.64+0x4] ;  /* 0x0000040402087981 */ /* 0x000ee8000c1e1900 */
[----:B------:R-:W4:Y:S04]  /*0c40*/  LDG.E R10, desc[UR4][R2.64+0x8] ;  /* 0x00000804020a7981 */ /* 0x000f28000c1e1900 */
[----:B------:R-:W5:Y:S04]  /*0c50*/  LDG.E R12, desc[UR4][R2.64+0xc] ;  /* 0x00000c04020c7981 */ /* 0x000f68000c1e1900 */
[----:B------:R-:W5:Y:S04]  /*0c60*/  LDG.E R14, desc[UR4][R2.64+0x10] ;  /* 0x00001004020e7981 */ /* 0x000f68000c1e1900 */
[----:B------:R-:W5:Y:S04]  /*0c70*/  LDG.E R15, desc[UR4][R2.64+0x14] ;  /* 0x00001404020f7981 */ /* 0x000f68000c1e1900 */
[----:B------:R-:W5:Y:S04]  /*0c80*/  LDG.E R16, desc[UR4][R2.64+0x18] ;  /* 0x0000180402107981 */ /* 0x000f68000c1e1900 */
[----:B------:R-:W5:Y:S01]  /*0c90*/  LDG.E R17, desc[UR4][R2.64+0x1c] ;  /* 0x00001c0402117981 */ /* 0x000f62000c1e1900 */
[----:B------:R-:W-:Y:S01]  /*0ca0*/  FMUL R67, R67, UR6 ;  /* 0x0000000643437c20 */ /* 0x000fe20008400000 */
[----:B-1----:R-:W-:Y:S01]  /*0cb0*/  FMUL R9, R68, UR6 ;  /* 0x0000000644097c20 */ /* 0x002fe20008400000 */
[----:B------:R-:W-:Y:S01]  /*0cc0*/  FMUL R69, R69, UR6 ;  /* 0x0000000645457c20 */ /* 0x000fe20008400000 */
[----:B0-----:R-:W-:Y:S01]  /*0cd0*/  FMUL R5, R70, UR6 ;  /* 0x0000000646057c20 */ /* 0x001fe20008400000 */
[----:B------:R-:W-:Y:S01]  /*0ce0*/  FMUL R71, R71, UR6 ;  /* 0x0000000647477c20 */ /* 0x000fe20008400000 */
[----:B------:R-:W-:Y:S01]  /*0cf0*/  FMUL R72, R72, UR6 ;  /* 0x0000000648487c20 */ /* 0x000fe20008400000 */
[----:B------:R-:W-:Y:S01]  /*0d00*/  FMUL R73, R73, UR6 ;  /* 0x0000000649497c20 */ /* 0x000fe20008400000 */
[----:B------:R-:W-:Y:S01]  /*0d10*/  FMUL R74, R74, UR6 ;  /* 0x000000064a4a7c20 */ /* 0x000fe20008400000 */
[----:B--2---:R-:W-:Y:S01]  /*0d20*/  FFMA R67, R6, UR7, R67 ;  /* 0x0000000706437c23 */ /* 0x004fe20008000043 */
[----:B---3--:R-:W-:-:S04]  /*0d30*/  FFMA R9, R8, UR7, R9 ;  /* 0x0000000708097c23 */ /* 0x008fc80008000009 */
[----:B------:R-:W-:Y:S01]  /*0d40*/  STG.E desc[UR4][R2.64], R67 ;  /* 0x0000004302007986 */ /* 0x000fe2000c101904 */
[----:B----4-:R-:W-:-:S03]  /*0d50*/  FFMA R69, R10, UR7, R69 ;  /* 0x000000070a457c23 */ /* 0x010fc60008000045 */
[----:B------:R-:W-:Y:S01]  /*0d60*/  STG.E desc[UR4][R2.64+0x4], R9 ;  /* 0x0000040902007986 */ /* 0x000fe2000c101904 */
[----:B-----5:R-:W-:Y:S01]  /*0d70*/  FFMA R11, R12, UR7, R5 ;  /* 0x000000070c0b7c23 */ /* 0x020fe20008000005 */
[----:B------:R-:W-:Y:S02]  /*0d80*/  IMAD.WIDE R4, R7, 0x4, R2 ;  /* 0x0000000407047825 */ /* 0x000fe400078e0202 */
[----:B------:R-:W-:Y:S02]  /*0d90*/  STG.E desc[UR4][R2.64+0x8], R69 ;  /* 0x0000084502007986 */ /* 0x000fe4000c101904 */
[----:B------:R-:W-:Y:S02]  /*0da0*/  FFMA R71, R14, UR7, R71 ;  /* 0x000000070e477c23 */ /* 0x000fe40008000047 */
[----:B------:R-:W-:Y:S01]  /*0db0*/  STG.E desc[UR4][R2.64+0xc], R11 ;  /* 0x00000c0b02007986 */ /* 0x000fe2000c101904 */
[----:B------:R-:W-:-:S03]  /*0dc0*/  FFMA R15, R15, UR7, R72 ;  /* 0x000000070f0f7c23 */ /* 0x000fc60008000048 */
        /* <DEDUP_REMOVED lines=21> */
[----:B--2---:R-:W-:Y:S01]  /*0f20*/  FFMA R13, R12, UR7, R3 ;  /* 0x000000070c0d7c23 */ /* 0x004fe20008000003 */
[----:B------:R-:W-:Y:S01]  /*0f30*/  FMUL R3, R24, UR6 ;  /* 0x0000000618037c20 */ /* 0x000fe20008400000 */
[----:B---3--:R-:W-:Y:S01]  /*0f40*/  FFMA R9, R6, UR7, R9 ;  /* 0x0000000706097c23 */ /* 0x008fe20008000009 */
[----:B----4-:R-:W-:Y:S01]  /*0f50*/  FFMA R11, R8, UR7, R11 ;  /* 0x00000007080b7c23 */ /* 0x010fe2000800000b */
[----:B-----5:R-:W-:Y:S01]  /*0f60*/  FFMA R21, R10, UR7, R21 ;  /* 0x000000070a157c23 */ /* 0x020fe20008000015 */
[----:B------:R-:W-:Y:S01]  /*0f70*/  FFMA R23, R14, UR7, R23 ;  /* 0x000000070e177c23 */ /* 0x000fe20008000017 */
[----:B------:R-:W-:Y:S01]  /*0f80*/  FFMA R15, R16, UR7, R3 ;  /* 0x00000007100f7c23 */ /* 0x000fe20008000003 */
[----:B------:R-:W-:-:S04]  /*0f90*/  IMAD.WIDE R2, R7, 0x4, R4 ;  /* 0x0000000407027825 */ /* 0x000fc800078e0204 */
[----:B------:R-:W-:Y:S01]  /*0fa0*/  FFMA R25, R18, UR7, R25 ;  /* 0x0000000712197c23 */ /* 0x000fe20008000019 */
[----:B------:R-:W-:Y:S01]  /*0fb0*/  FFMA R19, R19, UR7, R26 ;  /* 0x0000000713137c23 */ /* 0x000fe2000800001a */
[----:B------:R-:W-:Y:S04]  /*0fc0*/  STG.E desc[UR4][R4.64], R9 ;  /* 0x0000000904007986 */ /* 0x000fe8000c101904 */
[----:B------:R-:W-:Y:S04]  /*0fd0*/  STG.E desc[UR4][R4.64+0x4], R11 ;  /* 0x0000040b04007986 */ /* 0x000fe8000c101904 */
[----:B------:R-:W-:Y:S04]  /*0fe0*/  STG.E desc[UR4][R4.64+0x8], R21 ;  /* 0x0000081504007986 */ /* 0x000fe8000c101904 */
[----:B------:R0:W-:Y:S04]  /*0ff0*/  STG.E desc[UR4][R4.64+0xc], R13 ;  /* 0x00000c0d04007986 */ /* 0x0001e8000c101904 */
[----:B------:R-:W-:Y:S04]  /*1000*/  STG.E desc[UR4][R4.64+0x10], R23 ;  /* 0x0000101704007986 */ /* 0x000fe8000c101904 */
[----:B------:R-:W-:Y:S04]  /*1010*/  STG.E desc[UR4][R4.64+0x14], R15 ;  /* 0x0000140f04007986 */ /* 0x000fe8000c101904 */
[----:B------:R-:W-:Y:S04]  /*1020*/  STG.E desc[UR4][R4.64+0x18], R25 ;  /* 0x0000181904007986 */ /* 0x000fe8000c101904 */
[----:B------:R1:W-:Y:S04]  /*1030*/  STG.E desc[UR4][R4.64+0x1c], R19 ;  /* 0x00001c1304007986 */ /* 0x0003e8000c101904 */
[----:B------:R-:W2:Y:S04]  /*1040*/  LDG.E R10, desc[UR4][R2.64+0xc] ;  /* 0x00000c04020a7981 */ /* 0x000ea8000c1e1900 */
[----:B------:R-:W3:Y:S04]  /*1050*/  LDG.E R0, desc[UR4][R2.64] ;  /* 0x0000000402007981 */ /* 0x000ee8000c1e1900 */
[----:B------:R-:W4:Y:S04]  /*1060*/  LDG.E R6, desc[UR4][R2.64+0x4] ;  /* 0x0000040402067981 */ /* 0x000f28000c1e1900 */
[----:B------:R-:W5:Y:S04]  /*1070*/  LDG.E R8, desc[UR4][R2.64+0x8] ;  /* 0x0000080402087981 */ /* 0x000f68000c1e1900 */
[----:B------:R-:W5:Y:S04]  /*1080*/  LDG.E R12, desc[UR4][R2.64+0x10] ;  /* 0x00001004020c7981 */ /* 0x000f68000c1e1900 */
[----:B0-----:R-:W5:Y:S04]  /*1090*/  LDG.E R13, desc[UR4][R2.64+0x14] ;  /* 0x00001404020d7981 */ /* 0x001f68000c1e1900 */
[----:B------:R-:W5:Y:S04]  /*10a0*/  LDG.E R14, desc[UR4][R2.64+0x18] ;  /* 0x00001804020e7981 */ /* 0x000f68000c1e1900 */
[----:B------:R-:W5:Y:S01]  /*10b0*/  LDG.E R16, desc[UR4][R2.64+0x1c] ;  /* 0x00001c0402107981 */ /* 0x000f62000c1e1900 */
[----:B-1----:R-:W-:Y:S01]  /*10c0*/  FMUL R5, R30, UR6 ;  /* 0x000000061e057c20 */ /* 0x002fe20008400000 */
        /* <DEDUP_REMOVED lines=13> */
[----:B------:R-:W-:Y:S01]  /*11a0*/  FFMA R33, R14, UR7, R33 ;  /* 0x000000070e217c23 */ /* 0x000fe20008000021 */
[----:B------:R-:W-:Y:S01]  /*11b0*/  FFMA R15, R16, UR7, R5 ;  /* 0x00000007100f7c23 */ /* 0x000fe20008000005 */
[----:B------:R-:W-:Y:S01]  /*11c0*/  IMAD.WIDE R4, R7, 0x4, R2 ;  /* 0x0000000407047825 */ /* 0x000fe200078e0202 */
[----:B------:R-:W-:Y:S04]  /*11d0*/  STG.E desc[UR4][R2.64], R27 ;  /* 0x0000001b02007986 */ /* 0x000fe8000c101904 */
[----:B------:R-:W-:Y:S04]  /*11e0*/  STG.E desc[UR4][R2.64+0x4], R9 ;  /* 0x0000040902007986 */ /* 0x000fe8000c101904 */
[----:B------:R-:W-:Y:S04]  /*11f0*/  STG.E desc[UR4][R2.64+0x8], R29 ;  /* 0x0000081d02007986 */ /* 0x000fe8000c101904 */
[----:B------:R-:W-:Y:S04]  /*1200*/  STG.E desc[UR4][R2.64+0xc], R11 ;  /* 0x00000c0b02007986 */ /* 0x000fe8000c101904 */
        /* <DEDUP_REMOVED lines=46> */
[----:B0-----:R-:W-:Y:S01]  /*14f0*/  FMUL R5, R46, UR6 ;  /* 0x000000062e057c20 */ /* 0x001fe20008400000 */
[----:B------:R-:W-:Y:S01]  /*1500*/  FMUL R9, R44, UR6 ;  /* 0x000000062c097c20 */ /* 0x000fe20008400000 */
[----:B------:R-:W-:Y:S01]  /*1510*/  FMUL R45, R45, UR6 ;  /* 0x000000062d2d7c20 */ /* 0x000fe20008400000 */
[----:B------:R-:W-:Y:S01]  /*1520*/  FMUL R47, R47, UR6 ;  /* 0x000000062f2f7c20 */ /* 0x000fe20008400000 */
[----:B------:R-:W-:Y:S01]  /*1530*/  FMUL R17, R50, UR6 ;  /* 0x0000000632117c20 */ /* 0x000fe20008400000 */
[----:B--2---:R-:W-:Y:S01]  /*1540*/  FFMA R43, R0, UR7, R43 ;  /* 0x00000007002b7c23 */ /* 0x004fe2000800002b */
[----:B------:R-:W-:Y:S01]  /*1550*/  FMUL R0, R49, UR6 ;  /* 0x0000000631007c20 */ /* 0x000fe20008400000 */
[----:B---3--:R-:W-:Y:S01]  /*1560*/  FFMA R11, R10, UR7, R5 ;  /* 0x000000070a0b7c23 */ /* 0x008fe20008000005 */
[----:B------:R-:W-:Y:S01]  /*1570*/  FMUL R5, R48, UR6 ;  /* 0x0000000630057c20 */ /* 0x000fe20008400000 */
        /* <DEDUP_REMOVED lines=41> */
[----:B------:R0:W-:Y:S04]  /*1810*/  STG.E desc[UR4][R4.64+0x4], R9 ;  /* 0x0000040904007986 */ /* 0x0001e8000c101904 */
[----:B------:R-:W-:Y:S04]  /*1820*/  STG.E desc[UR4][R4.64+0x8], R53 ;  /* 0x0000083504007986 */ /* 0x000fe8000c101904 */
[----:B------:R1:W-:Y:S04]  /*1830*/  STG.E desc[UR4][R4.64+0xc], R11 ;  /* 0x00000c0b04007986 */ /* 0x0003e8000c101904 */
[----:B------:R-:W-:Y:S04]  /*1840*/  STG.E desc[UR4][R4.64+0x10], R55 ;  /* 0x0000103704007986 */ /* 0x000fe8000c101904 */
[----:B------:R-:W-:Y:S04]  /*1850*/  STG.E desc[UR4][R4.64+0x14], R13 ;  /* 0x0000140d04007986 */ /* 0x000fe8000c101904 */
[----:B------:R-:W-:Y:S04]  /*1860*/  STG.E desc[UR4][R4.64+0x18], R57 ;  /* 0x0000183904007986 */ /* 0x000fe8000c101904 */
[----:B------:R2:W-:Y:S04]  /*1870*/  STG.E desc[UR4][R4.64+0x1c], R15 ;  /* 0x00001c0f04007986 */ /* 0x0005e8000c101904 */
[----:B------:R-:W3:Y:S04]  /*1880*/  LDG.E R0, desc[UR4][R2.64] ;  /* 0x0000000402007981 */ /* 0x000ee8000c1e1900 */
[----:B------:R-:W4:Y:S04]  /*1890*/  LDG.E R6, desc[UR4][R2.64+0x4] ;  /* 0x0000040402067981 */ /* 0x000f28000c1e1900 */
[----:B------:R-:W5:Y:S04]  /*18a0*/  LDG.E R8, desc[UR4][R2.64+0x8] ;  /* 0x0000080402087981 */ /* 0x000f68000c1e1900 */
[----:B0-----:R-:W5:Y:S04]  /*18b0*/  LDG.E R9, desc[UR4][R2.64+0xc] ;  /* 0x00000c0402097981 */ /* 0x001f68000c1e1900 */
[----:B------:R-:W5:Y:S04]  /*18c0*/  LDG.E R10, desc[UR4][R2.64+0x10] ;  /* 0x00001004020a7981 */ /* 0x000f68000c1e1900 */
[----:B-1----:R-:W5:Y:S04]  /*18d0*/  LDG.E R11, desc[UR4][R2.64+0x14] ;  /* 0x00001404020b7981 */ /* 0x002f68000c1e1900 */
[----:B------:R-:W5:Y:S04]  /*18e0*/  LDG.E R12, desc[UR4][R2.64+0x18] ;  /* 0x00001804020c7981 */ /* 0x000f68000c1e1900 */
[----:B------:R-:W5:Y:S01]  /*18f0*/  LDG.E R14, desc[UR4][R2.64+0x1c] ;  /* 0x00001c04020e7981 */ /* 0x000f62000c1e1900 */
[----:B------:R-:W-:Y:S01]  /*1900*/  FMUL R59, R59, UR6 ;  /* 0x000000063b3b7c20 */ /* 0x000fe20008400000 */
[----:B------:R-:W-:Y:S01]  /*1910*/  FMUL R7, R60, UR6 ;  /* 0x000000063c077c20 */ /* 0x000fe20008400000 */
[----:B------:R-:W-:Y:S01]  /*1920*/  FMUL R61, R61, UR6 ;  /* 0x000000063d3d7c20 */ /* 0x000fe20008400000 */
[----:B------:R-:W-:Y:S01]  /*1930*/  FMUL R62, R62, UR6 ;  /* 0x000000063e3e7c20 */ /* 0x000fe20008400000 */
[----:B------:R-:W-:Y:S01]  /*1940*/  FMUL R63, R63, UR6 ;  /* 0x000000063f3f7c20 */ /* 0x000fe20008400000 */
[----:B------:R-:W-:Y:S01]  /*1950*/  FMUL R64, R64, UR6 ;  /* 0x0000000640407c20 */ /* 0x000fe20008400000 */
[----:B------:R-:W-:Y:S01]  /*1960*/  FMUL R65, R65, UR6 ;  /* 0x0000000641417c20 */ /* 0x000fe20008400000 */
[----:B--2---:R-:W-:Y:S01]  /*1970*/  FMUL R5, R66, UR6 ;  /* 0x0000000642057c20 */ /* 0x004fe20008400000 */
[----:B---3--:R-:W-:Y:S01]  /*1980*/  FFMA R59, R0, UR7, R59 ;  /* 0x00000007003b7c23 */ /* 0x008fe2000800003b */
[----:B----4-:R-:W-:Y:S01]  /*1990*/  FFMA R7, R6, UR7, R7 ;  /* 0x0000000706077c23 */ /* 0x010fe20008000007 */
[----:B-----5:R-:W-:Y:S01]  /*19a0*/  FFMA R61, R8, UR7, R61 ;  /* 0x00000007083d7c23 */ /* 0x020fe2000800003d */
[----:B------:R-:W-:Y:S01]  /*19b0*/  FFMA R9, R9, UR7, R62 ;  /* 0x0000000709097c23 */ /* 0x000fe2000800003e */
[----:B------:R-:W-:Y:S01]  /*19c0*/  FFMA R63, R10, UR7, R63 ;  /* 0x000000070a3f7c23 */ /* 0x000fe2000800003f */
[----:B------:R-:W-:Y:S01]  /*19d0*/  FFMA R11, R11, UR7, R64 ;  /* 0x000000070b0b7c23 */ /* 0x000fe20008000040 */
        /* <DEDUP_REMOVED lines=9> */
[----:B------:R-:W-:Y:S01]  /*1a70*/  STG.E desc[UR4][R2.64+0x1c], R5 ;  /* 0x00001c0502007986 */ /* 0x000fe2000c101904 */
[----:B------:R-:W-:Y:S05]  /*1a80*/  EXIT ;  /* 0x000000000000794d */ /* 0x000fea0003800000 */
.L_x_2:
[----:B------:R-:W-:-:S00]  /*1a90*/  BRA `(.L_x_2) ;  /* 0xfffffffc00fc7947 */ /* 0x000fc0000383ffff */
[----:B------:R-:W-:-:S00]  /*1aa0*/  NOP ;  /* 0x0000000000007918 */ /* 0x000fc00000000000 */
        /* <DEDUP_REMOVED lines=13> */
.L_x_3:


//--------------------- .nv.shared.reserved.0     --------------------------
	.section	.nv.shared.reserved.0,"aw",@nobits
	.weak		__nv_reservedSMEM_offset_0_alias
	.size		__nv_reservedSMEM_offset_0_alias, 0, 64
	.other		__nv_reservedSMEM_offset_0_alias,@"STO_CUDA_RESERVED_SHARED STV_DEFAULT"
__nv_reservedSMEM_offset_0_alias:
	.zero		0
	.zero		64


//--------------------- .nv.constant0._Z9matrixMulPKfS0_Pfiiiff --------------------------
	.section	.nv.constant0._Z9matrixMulPKfS0_Pfiiiff,"a",@progbits
	.sectionflags	@""
	.align	4
.nv.constant0._Z9matrixMulPKfS0_Pfiiiff:
	.zero		940


//--------------------- SYMBOLS --------------------------

	.type		.nv.reservedSmem.offset0,@object
	.size		.nv.reservedSmem.offset0,0x4
